//
// Generated by NVIDIA NVVM Compiler
//
// Compiler Build ID: CL-36424714
// Cuda compilation tools, release 13.0, V13.0.88
// Based on NVVM 20.0.0
//

.version 9.0
.target sm_100
.address_size 64

	// .globl	_Z17l2_bandwidth_4x32PjS_PfS0_j

.visible .entry _Z17l2_bandwidth_4x32PjS_PfS0_j(
	.param .u64 .ptr .align 1 _Z17l2_bandwidth_4x32PjS_PfS0_j_param_0,
	.param .u64 .ptr .align 1 _Z17l2_bandwidth_4x32PjS_PfS0_j_param_1,
	.param .u64 .ptr .align 1 _Z17l2_bandwidth_4x32PjS_PfS0_j_param_2,
	.param .u64 .ptr .align 1 _Z17l2_bandwidth_4x32PjS_PfS0_j_param_3,
	.param .u32 _Z17l2_bandwidth_4x32PjS_PfS0_j_param_4
)
{
	.reg .pred 	%p<4>;
	.reg .b32 	%r<66>;
	.reg .b32 	%f<154>;
	.reg .b64 	%rd<46>;

	ld.param.u64 	%rd1, [_Z17l2_bandwidth_4x32PjS_PfS0_j_param_0];
	ld.param.u64 	%rd2, [_Z17l2_bandwidth_4x32PjS_PfS0_j_param_1];
	ld.param.u64 	%rd3, [_Z17l2_bandwidth_4x32PjS_PfS0_j_param_2];
	ld.param.u64 	%rd4, [_Z17l2_bandwidth_4x32PjS_PfS0_j_param_3];
	ld.param.u32 	%r11, [_Z17l2_bandwidth_4x32PjS_PfS0_j_param_4];
	mov.u32 	%r1, %tid.x;
	mov.u32 	%r12, %ctaid.x;
	mov.u32 	%r2, %ntid.x;
	mad.lo.s32 	%r3, %r12, %r2, %r1;
	setp.ge.u32 	%p1, %r3, %r11;
	mov.f32 	%f153, 0f00000000;
	@%p1 bra 	$L__BB0_3;
	mov.u32 	%r13, %nctaid.x;
	mul.lo.s32 	%r4, %r2, %r13;
	mov.f32 	%f153, 0f00000000;
	mov.u32 	%r64, %r3;
$L__BB0_2:
	mul.wide.u32 	%rd6, %r64, 4;
	add.s64 	%rd5, %rd4, %rd6;
	// begin inline asm
	{	
.reg .f32 data;
	ld.global.cg.f32 data, [%rd5];
	add.f32 %f153, data, %f153;
	}
	// end inline asm
	add.s32 	%r64, %r64, %r4;
	setp.lt.u32 	%p2, %r64, %r11;
	@%p2 bra 	$L__BB0_2;
$L__BB0_3:
	// begin inline asm
	bar.sync 0;
	// end inline asm
	// begin inline asm
	mov.u32 %r14, %clock;
	// end inline asm
	shl.b32 	%r8, %r1, 2;
	mov.f32 	%f150, 0f00000000;
	mov.b32 	%r65, 1024;
	mov.f32 	%f151, %f150;
	mov.f32 	%f152, %f150;
$L__BB0_4:
	add.s32 	%r16, %r65, -1024;
	rem.u32 	%r17, %r16, %r11;
	add.s32 	%r18, %r8, %r17;
	mul.wide.u32 	%rd23, %r18, 4;
	add.s64 	%rd7, %rd4, %rd23;
	// begin inline asm
	{	
.reg .f32 data<4>;
	ld.global.cg.v4.f32 {data0,data1,data2,data3}, [%rd7];
	add.f32 %f153, data0, %f153;
	add.f32 %f152, data1, %f152;
	add.f32 %f151, data2, %f151;
	add.f32 %f150, data3, %f150;
	}
	// end inline asm
	add.s32 	%r19, %r65, -896;
	rem.u32 	%r20, %r19, %r11;
	add.s32 	%r21, %r8, %r20;
	mul.wide.u32 	%rd24, %r21, 4;
	add.s64 	%rd8, %rd4, %rd24;
	// begin inline asm
	{	
.reg .f32 data<4>;
	ld.global.cg.v4.f32 {data0,data1,data2,data3}, [%rd8];
	add.f32 %f153, data0, %f153;
	add.f32 %f152, data1, %f152;
	add.f32 %f151, data2, %f151;
	add.f32 %f150, data3, %f150;
	}
	// end inline asm
	add.s32 	%r22, %r65, -768;
	rem.u32 	%r23, %r22, %r11;
	add.s32 	%r24, %r8, %r23;
	mul.wide.u32 	%rd25, %r24, 4;
	add.s64 	%rd9, %rd4, %rd25;
	// begin inline asm
	{	
.reg .f32 data<4>;
	ld.global.cg.v4.f32 {data0,data1,data2,data3}, [%rd9];
	add.f32 %f153, data0, %f153;
	add.f32 %f152, data1, %f152;
	add.f32 %f151, data2, %f151;
	add.f32 %f150, data3, %f150;
	}
	// end inline asm
	add.s32 	%r25, %r65, -640;
	rem.u32 	%r26, %r25, %r11;
	add.s32 	%r27, %r8, %r26;
	mul.wide.u32 	%rd26, %r27, 4;
	add.s64 	%rd10, %rd4, %rd26;
	// begin inline asm
	{	
.reg .f32 data<4>;
	ld.global.cg.v4.f32 {data0,data1,data2,data3}, [%rd10];
	add.f32 %f153, data0, %f153;
	add.f32 %f152, data1, %f152;
	add.f32 %f151, data2, %f151;
	add.f32 %f150, data3, %f150;
	}
	// end inline asm
	add.s32 	%r28, %r65, -512;
	rem.u32 	%r29, %r28, %r11;
	add.s32 	%r30, %r8, %r29;
	mul.wide.u32 	%rd27, %r30, 4;
	add.s64 	%rd11, %rd4, %rd27;
	// begin inline asm
	{	
.reg .f32 data<4>;
	ld.global.cg.v4.f32 {data0,data1,data2,data3}, [%rd11];
	add.f32 %f153, data0, %f153;
	add.f32 %f152, data1, %f152;
	add.f32 %f151, data2, %f151;
	add.f32 %f150, data3, %f150;
	}
	// end inline asm
	add.s32 	%r31, %r65, -384;
	rem.u32 	%r32, %r31, %r11;
	add.s32 	%r33, %r8, %r32;
	mul.wide.u32 	%rd28, %r33, 4;
	add.s64 	%rd12, %rd4, %rd28;
	// begin inline asm
	{	
.reg .f32 data<4>;
	ld.global.cg.v4.f32 {data0,data1,data2,data3}, [%rd12];
	add.f32 %f153, data0, %f153;
	add.f32 %f152, data1, %f152;
	add.f32 %f151, data2, %f151;
	add.f32 %f150, data3, %f150;
	}
	// end inline asm
	add.s32 	%r34, %r65, -256;
	rem.u32 	%r35, %r34, %r11;
	add.s32 	%r36, %r8, %r35;
	mul.wide.u32 	%rd29, %r36, 4;
	add.s64 	%rd13, %rd4, %rd29;
	// begin inline asm
	{	
.reg .f32 data<4>;
	ld.global.cg.v4.f32 {data0,data1,data2,data3}, [%rd13];
	add.f32 %f153, data0, %f153;
	add.f32 %f152, data1, %f152;
	add.f32 %f151, data2, %f151;
	add.f32 %f150, data3, %f150;
	}
	// end inline asm
	add.s32 	%r37, %r65, -128;
	rem.u32 	%r38, %r37, %r11;
	add.s32 	%r39, %r8, %r38;
	mul.wide.u32 	%rd30, %r39, 4;
	add.s64 	%rd14, %rd4, %rd30;
	// begin inline asm
	{	
.reg .f32 data<4>;
	ld.global.cg.v4.f32 {data0,data1,data2,data3}, [%rd14];
	add.f32 %f153, data0, %f153;
	add.f32 %f152, data1, %f152;
	add.f32 %f151, data2, %f151;
	add.f32 %f150, data3, %f150;
	}
	// end inline asm
	add.s32 	%r40, %r65, 896;
	rem.u32 	%r41, %r65, %r11;
	add.s32 	%r42, %r8, %r41;
	mul.wide.u32 	%rd31, %r42, 4;
	add.s64 	%rd15, %rd4, %rd31;
	// begin inline asm
	{	
.reg .f32 data<4>;
	ld.global.cg.v4.f32 {data0,data1,data2,data3}, [%rd15];
	add.f32 %f153, data0, %f153;
	add.f32 %f152, data1, %f152;
	add.f32 %f151, data2, %f151;
	add.f32 %f150, data3, %f150;
	}
	// end inline asm
	add.s32 	%r43, %r65, 128;
	rem.u32 	%r44, %r43, %r11;
	add.s32 	%r45, %r8, %r44;
	mul.wide.u32 	%rd32, %r45, 4;
	add.s64 	%rd16, %rd4, %rd32;
	// begin inline asm
	{	
.reg .f32 data<4>;
	ld.global.cg.v4.f32 {data0,data1,data2,data3}, [%rd16];
	add.f32 %f153, data0, %f153;
	add.f32 %f152, data1, %f152;
	add.f32 %f151, data2, %f151;
	add.f32 %f150, data3, %f150;
	}
	// end inline asm
	add.s32 	%r46, %r65, 256;
	rem.u32 	%r47, %r46, %r11;
	add.s32 	%r48, %r8, %r47;
	mul.wide.u32 	%rd33, %r48, 4;
	add.s64 	%rd17, %rd4, %rd33;
	// begin inline asm
	{	
.reg .f32 data<4>;
	ld.global.cg.v4.f32 {data0,data1,data2,data3}, [%rd17];
	add.f32 %f153, data0, %f153;
	add.f32 %f152, data1, %f152;
	add.f32 %f151, data2, %f151;
	add.f32 %f150, data3, %f150;
	}
	// end inline asm
	add.s32 	%r49, %r65, 384;
	rem.u32 	%r50, %r49, %r11;
	add.s32 	%r51, %r8, %r50;
	mul.wide.u32 	%rd34, %r51, 4;
	add.s64 	%rd18, %rd4, %rd34;
	// begin inline asm
	{	
.reg .f32 data<4>;
	ld.global.cg.v4.f32 {data0,data1,data2,data3}, [%rd18];
	add.f32 %f153, data0, %f153;
	add.f32 %f152, data1, %f152;
	add.f32 %f151, data2, %f151;
	add.f32 %f150, data3, %f150;
	}
	// end inline asm
	add.s32 	%r52, %r65, 512;
	rem.u32 	%r53, %r52, %r11;
	add.s32 	%r54, %r8, %r53;
	mul.wide.u32 	%rd35, %r54, 4;
	add.s64 	%rd19, %rd4, %rd35;
	// begin inline asm
	{	
.reg .f32 data<4>;
	ld.global.cg.v4.f32 {data0,data1,data2,data3}, [%rd19];
	add.f32 %f153, data0, %f153;
	add.f32 %f152, data1, %f152;
	add.f32 %f151, data2, %f151;
	add.f32 %f150, data3, %f150;
	}
	// end inline asm
	add.s32 	%r55, %r65, 640;
	rem.u32 	%r56, %r55, %r11;
	add.s32 	%r57, %r8, %r56;
	mul.wide.u32 	%rd36, %r57, 4;
	add.s64 	%rd20, %rd4, %rd36;
	// begin inline asm
	{	
.reg .f32 data<4>;
	ld.global.cg.v4.f32 {data0,data1,data2,data3}, [%rd20];
	add.f32 %f153, data0, %f153;
	add.f32 %f152, data1, %f152;
	add.f32 %f151, data2, %f151;
	add.f32 %f150, data3, %f150;
	}
	// end inline asm
	add.s32 	%r58, %r65, 768;
	rem.u32 	%r59, %r58, %r11;
	add.s32 	%r60, %r8, %r59;
	mul.wide.u32 	%rd37, %r60, 4;
	add.s64 	%rd21, %rd4, %rd37;
	// begin inline asm
	{	
.reg .f32 data<4>;
	ld.global.cg.v4.f32 {data0,data1,data2,data3}, [%rd21];
	add.f32 %f153, data0, %f153;
	add.f32 %f152, data1, %f152;
	add.f32 %f151, data2, %f151;
	add.f32 %f150, data3, %f150;
	}
	// end inline asm
	rem.u32 	%r61, %r40, %r11;
	add.s32 	%r62, %r8, %r61;
	mul.wide.u32 	%rd38, %r62, 4;
	add.s64 	%rd22, %rd4, %rd38;
	// begin inline asm
	{	
.reg .f32 data<4>;
	ld.global.cg.v4.f32 {data0,data1,data2,data3}, [%rd22];
	add.f32 %f153, data0, %f153;
	add.f32 %f152, data1, %f152;
	add.f32 %f151, data2, %f151;
	add.f32 %f150, data3, %f150;
	}
	// end inline asm
	add.s32 	%r65, %r65, 2048;
	setp.ne.s32 	%p3, %r65, 33792;
	@%p3 bra 	$L__BB0_4;
	cvta.to.global.u64 	%rd39, %rd1;
	cvta.to.global.u64 	%rd40, %rd2;
	cvta.to.global.u64 	%rd41, %rd3;
	// begin inline asm
	bar.sync 0;
	// end inline asm
	// begin inline asm
	mov.u32 %r63, %clock;
	// end inline asm
	mul.wide.u32 	%rd42, %r3, 4;
	add.s64 	%rd43, %rd39, %rd42;
	st.global.u32 	[%rd43], %r14;
	add.s64 	%rd44, %rd40, %rd42;
	st.global.u32 	[%rd44], %r63;
	add.f32 	%f145, %f153, %f152;
	add.f32 	%f146, %f145, %f151;
	add.f32 	%f147, %f146, %f150;
	add.s64 	%rd45, %rd41, %rd42;
	st.global.f32 	[%rd45], %f147;
	ret;

}


// ===== COMPILED SASS (sm_100) =====

	.target	sm_100

	.elftype	@"ET_EXEC"


//--------------------- .note.nv.tkinfo           --------------------------
	.section	.note.nv.tkinfo,"",@"SHT_NOTE"
	.sectionflags	@"SHF_NOTE_NV_TKINFO"
	.tkinfo
        /*0018*/ 	.word	0x00000002
        /*0030*/ 	.string	""
        /*0030*/ 	.string	"ptxas"
        /*0030*/ 	.string	"Cuda compilation tools, release 13.0, V13.0.88"
        /*0030*/ 	.string	"Build cuda_13.0.r13.0/compiler.36424714_0"
        /*0030*/ 	.string	"-arch sm_100 -m 64 "



//--------------------- .note.nv.cuinfo           --------------------------
	.section	.note.nv.cuinfo,"",@"SHT_NOTE"
	.sectionflags	@"SHF_NOTE_NV_CUINFO"
        /*0018*/ 	.short	0x0002
        /*001a*/ 	.short	0x0064
        /*001c*/ 	.short	0x0082
	.zero		2


//--------------------- .nv.info                  --------------------------
	.section	.nv.info,"",@"SHT_CUDA_INFO"
	.align	4


	//----- nvinfo : EIATTR_REGCOUNT
	.align		4
        /*0000*/ 	.byte	0x04, 0x2f
        /*0002*/ 	.short	(.L_1 - .L_0)
	.align		4
.L_0:
        /*0004*/ 	.word	index@(_Z17l2_bandwidth_4x32PjS_PfS0_j)
        /*0008*/ 	.word	0x00000020


	//----- nvinfo : EIATTR_FRAME_SIZE
	.align		4
.L_1:
        /*000c*/ 	.byte	0x04, 0x11
        /*000e*/ 	.short	(.L_3 - .L_2)
	.align		4
.L_2:
        /*0010*/ 	.word	index@(_Z17l2_bandwidth_4x32PjS_PfS0_j)
        /*0014*/ 	.word	0x00000000


	//----- nvinfo : EIATTR_MIN_STACK_SIZE
	.align		4
.L_3:
        /*0018*/ 	.byte	0x04, 0x12
        /*001a*/ 	.short	(.L_5 - .L_4)
	.align		4
.L_4:
        /*001c*/ 	.word	index@(_Z17l2_bandwidth_4x32PjS_PfS0_j)
        /*0020*/ 	.word	0x00000000
.L_5:


//--------------------- .nv.compat                --------------------------
	.section	.nv.compat,"",@"SHT_CUDA_COMPAT_INFO"
	.align	4
        /*0000*/ 	.byte	0x02, 0x09, 0x00, 0x00, 0x02, 0x02, 0x01, 0x00, 0x02, 0x05, 0x05, 0x00, 0x03, 0x07, 0x01, 0x01
        /*0010*/ 	.byte	0x02, 0x03, 0x00, 0x00, 0x02, 0x06, 0x01, 0x00, 0x04, 0x0b, 0x08, 0x00, 0x09, 0x00, 0x00, 0x00
        /*0020*/ 	.byte	0x00, 0x00, 0x00, 0x00


//--------------------- .nv.info._Z17l2_bandwidth_4x32PjS_PfS0_j --------------------------
	.section	.nv.info._Z17l2_bandwidth_4x32PjS_PfS0_j,"",@"SHT_CUDA_INFO"
	.sectionflags	@""
	.align	4


	//----- nvinfo : EIATTR_CUDA_API_VERSION
	.align		4
        /*0000*/ 	.byte	0x04, 0x37
        /*0002*/ 	.short	(.L_7 - .L_6)
.L_6:
        /*0004*/ 	.word	0x00000082


	//----- nvinfo : EIATTR_KPARAM_INFO
	.align		4
.L_7:
        /*0008*/ 	.byte	0x04, 0x17
        /*000a*/ 	.short	(.L_9 - .L_8)
.L_8:
        /*000c*/ 	.word	0x00000000
        /*0010*/ 	.short	0x0004
        /*0012*/ 	.short	0x0020
        /*0014*/ 	.byte	0x00, 0xf0, 0x11, 0x00


	//----- nvinfo : EIATTR_KPARAM_INFO
	.align		4
.L_9:
        /*0018*/ 	.byte	0x04, 0x17
        /*001a*/ 	.short	(.L_11 - .L_10)
.L_10:
        /*001c*/ 	.word	0x00000000
        /*0020*/ 	.short	0x0003
        /*0022*/ 	.short	0x0018
        /*0024*/ 	.byte	0x00, 0xf5, 0x21, 0x00


	//----- nvinfo : EIATTR_KPARAM_INFO
	.align		4
.L_11:
        /*0028*/ 	.byte	0x04, 0x17
        /*002a*/ 	.short	(.L_13 - .L_12)
.L_12:
        /*002c*/ 	.word	0x00000000
        /*0030*/ 	.short	0x0002
        /*0032*/ 	.short	0x0010
        /*0034*/ 	.byte	0x00, 0xf5, 0x21, 0x00


	//----- nvinfo : EIATTR_KPARAM_INFO
	.align		4
.L_13:
        /*0038*/ 	.byte	0x04, 0x17
        /*003a*/ 	.short	(.L_15 - .L_14)
.L_14:
        /*003c*/ 	.word	0x00000000
        /*0040*/ 	.short	0x0001
        /*0042*/ 	.short	0x0008
        /*0044*/ 	.byte	0x00, 0xf5, 0x21, 0x00


	//----- nvinfo : EIATTR_KPARAM_INFO
	.align		4
.L_15:
        /*0048*/ 	.byte	0x04, 0x17
        /*004a*/ 	.short	(.L_17 - .L_16)
.L_16:
        /*004c*/ 	.word	0x00000000
        /*0050*/ 	.short	0x0000
        /*0052*/ 	.short	0x0000
        /*0054*/ 	.byte	0x00, 0xf5, 0x21, 0x00


	//----- nvinfo : EIATTR_SPARSE_MMA_MASK
	.align		4
.L_17:
        /*0058*/ 	.byte	0x03, 0x50
        /*005a*/ 	.short	0x0000


	//----- nvinfo : EIATTR_MAXREG_COUNT
	.align		4
        /*005c*/ 	.byte	0x03, 0x1b
        /*005e*/ 	.short	0x00ff


	//----- nvinfo : EIATTR_NUM_BARRIERS
	.align		4
        /*0060*/ 	.byte	0x02, 0x4c
        /*0062*/ 	.byte	0x01
	.zero		1


	//----- nvinfo : EIATTR_MERCURY_ISA_VERSION
	.align		4
        /*0064*/ 	.byte	0x03, 0x5f
        /*0066*/ 	.short	0x0101


	//----- nvinfo : EIATTR_VRC_CTA_INIT_COUNT
	.align		4
        /*0068*/ 	.byte	0x02, 0x4a
	.zero		1
	.zero		1


	//----- nvinfo : EIATTR_EXIT_INSTR_OFFSETS
	.align		4
        /*006c*/ 	.byte	0x04, 0x1c
        /*006e*/ 	.short	(.L_19 - .L_18)


	//   ....[0]....
.L_18:
        /*0070*/ 	.word	0x00001370


	//----- nvinfo : EIATTR_CRS_STACK_SIZE
	.align		4
.L_19:
        /*0074*/ 	.byte	0x04, 0x1e
        /*0076*/ 	.short	(.L_21 - .L_20)
.L_20:
        /*0078*/ 	.word	0x00000000


	//----- nvinfo : EIATTR_CBANK_PARAM_SIZE
	.align		4
.L_21:
        /*007c*/ 	.byte	0x03, 0x19
        /*007e*/ 	.short	0x0024


	//----- nvinfo : EIATTR_PARAM_CBANK
	.align		4
        /*0080*/ 	.byte	0x04, 0x0a
        /*0082*/ 	.short	(.L_23 - .L_22)
	.align		4
.L_22:
        /*0084*/ 	.word	index@(.nv.constant0._Z17l2_bandwidth_4x32PjS_PfS0_j)
        /*0088*/ 	.short	0x0380
        /*008a*/ 	.short	0x0024


	//----- nvinfo : EIATTR_SW_WAR
	.align		4
.L_23:
        /*008c*/ 	.byte	0x04, 0x36
        /*008e*/ 	.short	(.L_25 - .L_24)
.L_24:
        /*0090*/ 	.word	0x00000008
.L_25:


//--------------------- .nv.callgraph             --------------------------
	.section	.nv.callgraph,"",@"SHT_CUDA_CALLGRAPH"
	.align	4
	.sectionentsize	8
	.align		4
        /*0000*/ 	.word	0x00000000
	.align		4
        /*0004*/ 	.word	0xffffffff
	.align		4
        /*0008*/ 	.word	0x00000000
	.align		4
        /*000c*/ 	.word	0xfffffffe
	.align		4
        /*0010*/ 	.word	0x00000000
	.align		4
        /*0014*/ 	.word	0xfffffffd
	.align		4
        /*0018*/ 	.word	0x00000000
	.align		4
        /*001c*/ 	.word	0xfffffffc


//--------------------- .text._Z17l2_bandwidth_4x32PjS_PfS0_j --------------------------
	.section	.text._Z17l2_bandwidth_4x32PjS_PfS0_j,"ax",@progbits
	.align	128
        .global         _Z17l2_bandwidth_4x32PjS_PfS0_j
        .type           _Z17l2_bandwidth_4x32PjS_PfS0_j,@function
        .size           _Z17l2_bandwidth_4x32PjS_PfS0_j,(.L_x_5 - _Z17l2_bandwidth_4x32PjS_PfS0_j)
        .other          _Z17l2_bandwidth_4x32PjS_PfS0_j,@"STO_CUDA_ENTRY STV_DEFAULT"
_Z17l2_bandwidth_4x32PjS_PfS0_j:
.text._Z17l2_bandwidth_4x32PjS_PfS0_j:
[----:B------:R-:W-:Y:S01]  /*0000*/  LDC R1, c[0x0][0x37c] ;  /* 0x0000df00ff017b82 */ /* 0x000fe20000000800 */
[----:B------:R-:W0:Y:S07]  /*0010*/  S2R R0, SR_TID.X ;  /* 0x0000000000007919 */ /* 0x000e2e0000002100 */
[----:B------:R-:W0:Y:S01]  /*0020*/  S2UR UR4, SR_CTAID.X ;  /* 0x00000000000479c3 */ /* 0x000e220000002500 */
[----:B------:R-:W1:Y:S01]  /*0030*/  LDCU UR7, c[0x0][0x3a0] ;  /* 0x00007400ff0777ac */ /* 0x000e620008000800 */
[----:B------:R-:W-:Y:S01]  /*0040*/  BSSY.RECONVERGENT B0, `(.L_x_0) ;  /* 0x0000012000007945 */ /* 0x000fe20003800200 */
[----:B------:R-:W-:-:S05]  /*0050*/  HFMA2 R23, -RZ, RZ, 0, 0 ;  /* 0x00000000ff177431 */ /* 0x000fca00000001ff */
[----:B------:R-:W0:Y:S02]  /*0060*/  LDC R3, c[0x0][0x360] ;  /* 0x0000d800ff037b82 */ /* 0x000e240000000800 */
[----:B0-----:R-:W-:Y:S01]  /*0070*/  IMAD R22, R3, UR4, R0 ;  /* 0x0000000403167c24 */ /* 0x001fe2000f8e0200 */
[----:B------:R-:W0:Y:S04]  /*0080*/  LDCU.64 UR4, c[0x0][0x358] ;  /* 0x00006b00ff0477ac */ /* 0x000e280008000a00 */
[----:B-1----:R-:W-:-:S13]  /*0090*/  ISETP.GE.U32.AND P0, PT, R22, UR7, PT ;  /* 0x0000000716007c0c */ /* 0x002fda000bf06070 */
[----:B------:R-:W-:Y:S05]  /*00a0*/  @P0 BRA `(.L_x_1) ;  /* 0x00000000002c0947 */ /* 0x000fea0003800000 */
[----:B------:R-:W1:Y:S01]  /*00b0*/  LDC.64 R4, c[0x0][0x398] ;  /* 0x0000e600ff047b82 */ /* 0x000e620000000a00 */
[----:B------:R-:W2:Y:S01]  /*00c0*/  LDCU UR6, c[0x0][0x370] ;  /* 0x00006e00ff0677ac */ /* 0x000ea20008000800 */
[----:B------:R-:W-:Y:S02]  /*00d0*/  MOV R23, RZ ;  /* 0x000000ff00177202 */ /* 0x000fe40000000f00 */
[----:B------:R-:W-:Y:S01]  /*00e0*/  MOV R7, R22 ;  /* 0x0000001600077202 */ /* 0x000fe20000000f00 */
[----:B--2---:R-:W-:-:S07]  /*00f0*/  IMAD R6, R3, UR6, RZ ;  /* 0x0000000603067c24 */ /* 0x004fce000f8e02ff */
.L_x_2:
[----:B-1----:R-:W-:-:S06]  /*0100*/  IMAD.WIDE.U32 R2, R7, 0x4, R4 ;  /* 0x0000000407027825 */ /* 0x002fcc00078e0004 */
[----:B0-----:R-:W2:Y:S01]  /*0110*/  LDG.E.STRONG.GPU R2, desc[UR4][R2.64] ;  /* 0x0000000402027981 */ /* 0x001ea2000c1ef900 */
[----:B------:R-:W-:-:S04]  /*0120*/  IADD3 R7, PT, PT, R6, R7, RZ ;  /* 0x0000000706077210 */ /* 0x000fc80007ffe0ff */
[----:B------:R-:W-:Y:S01]  /*0130*/  ISETP.GE.U32.AND P0, PT, R7, UR7, PT ;  /* 0x0000000707007c0c */ /* 0x000fe2000bf06070 */
[----:B--2---:R-:W-:-:S12]  /*0140*/  FADD R23, R2, R23 ;  /* 0x0000001702177221 */ /* 0x004fd80000000000 */
[----:B------:R-:W-:Y:S05]  /*0150*/  @!P0 BRA `(.L_x_2) ;  /* 0xfffffffc00e88947 */ /* 0x000fea000383ffff */
.L_x_1:
[----:B0-----:R-:W-:Y:S05]  /*0160*/  BSYNC.RECONVERGENT B0 ;  /* 0x0000000000007941 */ /* 0x001fea0003800200 */
.L_x_0:
[----:B------:R-:W-:Y:S01]  /*0170*/  BAR.SYNC.DEFER_BLOCKING 0x0 ;  /* 0x0000000000007b1d */ /* 0x000fe20000010000 */
[----:B------:R-:W-:-:S05]  /*0180*/  CS2R.32 R2, SR_CLOCKLO ;  /* 0x0000000000027805 */ /* 0x000fca0000005000 */
[----:B------:R-:W0:Y:S02]  /*0190*/  I2F.U32.RP R3, UR7 ;  /* 0x0000000700037d06 */ /* 0x000e240008209000 */
[----:B------:R-:W1:Y:S01]  /*01a0*/  LDC.64 R24, c[0x0][0x398] ;  /* 0x0000e600ff187b82 */ /* 0x000e620000000a00 */
[----:B------:R-:W-:Y:S01]  /*01b0*/  MOV R20, RZ ;  /* 0x000000ff00147202 */ /* 0x000fe20000000f00 */
[----:B------:R-:W-:Y:S01]  /*01c0*/  IMAD.MOV.U32 R28, RZ, RZ, RZ ;  /* 0x000000ffff1c7224 */ /* 0x000fe200078e00ff */
[----:B------:R-:W-:Y:S02]  /*01d0*/  ISETP.NE.U32.AND P0, PT, RZ, UR7, PT ;  /* 0x00000007ff007c0c */ /* 0x000fe4000bf05070 */
[----:B------:R-:W-:Y:S01]  /*01e0*/  CS2R R26, SRZ ;  /* 0x00000000001a7805 */ /* 0x000fe2000001ff00 */
[----:B0-----:R-:W0:Y:S02]  /*01f0*/  MUFU.RCP R3, R3 ;  /* 0x0000000300037308 */ /* 0x001e240000001000 */
[----:B0-----:R-:W-:-:S02]  /*0200*/  IADD3 R4, PT, PT, R3, 0xffffffe, RZ ;  /* 0x0ffffffe03047810 */ /* 0x001fc40007ffe0ff */
[----:B------:R-:W-:-:S04]  /*0210*/  LOP3.LUT R3, RZ, UR7, RZ, 0x33, !PT ;  /* 0x00000007ff037c12 */ /* 0x000fc8000f8e33ff */
[----:B------:R-:W0:Y:S02]  /*0220*/  F2I.FTZ.U32.TRUNC.NTZ R21, R4 ;  /* 0x0000000400157305 */ /* 0x000e24000021f000 */
[----:B0-----:R-:W-:-:S05]  /*0230*/  IADD3 R5, PT, PT, RZ, -R21, RZ ;  /* 0x80000015ff057210 */ /* 0x001fca0007ffe0ff */
[----:B------:R-:W-:-:S04]  /*0240*/  IMAD R5, R5, UR7, RZ ;  /* 0x0000000705057c24 */ /* 0x000fc8000f8e02ff */
[----:B------:R-:W-:-:S04]  /*0250*/  IMAD.HI.U32 R20, R21, R5, R20 ;  /* 0x0000000515147227 */ /* 0x000fc800078e0014 */
[----:B-1----:R-:W-:-:S07]  /*0260*/  HFMA2 R21, -RZ, RZ, 0, 6.103515625e-05 ;  /* 0x00000400ff157431 */ /* 0x002fce00000001ff */
.L_x_3:
[----:B------:R-:W-:-:S05]  /*0270*/  IADD3 R5, PT, PT, R21, -0x400, RZ ;  /* 0xfffffc0015057810 */ /* 0x000fca0007ffe0ff */
[----:B------:R-:W-:-:S05]  /*0280*/  IMAD.HI.U32 R4, R20, R5, RZ ;  /* 0x0000000514047227 */ /* 0x000fca00078e00ff */
[----:B------:R-:W-:-:S05]  /*0290*/  IADD3 R4, PT, PT, -R4, RZ, RZ ;  /* 0x000000ff04047210 */ /* 0x000fca0007ffe1ff */
[----:B------:R-:W-:Y:S01]  /*02a0*/  IMAD R4, R4, UR7, R5 ;  /* 0x0000000704047c24 */ /* 0x000fe2000f8e0205 */
[----:B------:R-:W-:-:S04]  /*02b0*/  IADD3 R5, PT, PT, R21, -0x380, RZ ;  /* 0xfffffc8015057810 */ /* 0x000fc80007ffe0ff */
[----:B------:R-:W-:Y:S01]  /*02c0*/  ISETP.GE.U32.AND P1, PT, R4, UR7, PT ;  /* 0x0000000704007c0c */ /* 0x000fe2000bf26070 */
[----:B------:R-:W-:-:S05]  /*02d0*/  IMAD.HI.U32 R6, R20, R5, RZ ;  /* 0x0000000514067227 */ /* 0x000fca00078e00ff */
[----:B------:R-:W-:-:S05]  /*02e0*/  IADD3 R6, PT, PT, -R6, RZ, RZ ;  /* 0x000000ff06067210 */ /* 0x000fca0007ffe1ff */
[----:B------:R-:W-:Y:S02]  /*02f0*/  IMAD R6, R6, UR7, R5 ;  /* 0x0000000706067c24 */ /* 0x000fe4000f8e0205 */
[----:B------:R-:W-:-:S03]  /*0300*/  @P1 IADD3 R4, PT, PT, R4, -UR7, RZ ;  /* 0x8000000704041c10 */ /* 0x000fc6000fffe0ff */
[----:B------:R-:W-:Y:S02]  /*0310*/  ISETP.GE.U32.AND P2, PT, R6, UR7, PT ;  /* 0x0000000706007c0c */ /* 0x000fe4000bf46070 */
[----:B------:R-:W-:Y:S02]  /*0320*/  ISETP.GE.U32.AND P1, PT, R4, UR7, PT ;  /* 0x0000000704007c0c */ /* 0x000fe4000bf26070 */
[----:B------:R-:W-:-:S09]  /*0330*/  IADD3 R7, PT, PT, R21, -0x300, RZ ;  /* 0xfffffd0015077810 */ /* 0x000fd20007ffe0ff */
[----:B------:R-:W-:Y:S02]  /*0340*/  @P2 IADD3 R6, PT, PT, R6, -UR7, RZ ;  /* 0x8000000706062c10 */ /* 0x000fe4000fffe0ff */
[----:B------:R-:W-:Y:S02]  /*0350*/  @P1 IADD3 R4, PT, PT, R4, -UR7, RZ ;  /* 0x8000000704041c10 */ /* 0x000fe4000fffe0ff */
[----:B------:R-:W-:Y:S02]  /*0360*/  ISETP.GE.U32.AND P1, PT, R6, UR7, PT ;  /* 0x0000000706007c0c */ /* 0x000fe4000bf26070 */
[----:B------:R-:W-:-:S05]  /*0370*/  SEL R5, R3, R4, !P0 ;  /* 0x0000000403057207 */ /* 0x000fca0004000000 */
[----:B------:R-:W-:-:S04]  /*0380*/  IMAD R5, R0, 0x4, R5 ;  /* 0x0000000400057824 */ /* 0x000fc800078e0205 */
[----:B------:R-:W-:-:S06]  /*0390*/  IMAD.WIDE.U32 R12, R5, 0x4, R24 ;  /* 0x00000004050c7825 */ /* 0x000fcc00078e0018 */
[----:B------:R-:W2:Y:S01]  /*03a0*/  LDG.E.128.STRONG.GPU R12, desc[UR4][R12.64] ;  /* 0x000000040c0c7981 */ /* 0x000ea2000c1efd00 */
[----:B------:R-:W-:Y:S01]  /*03b0*/  IMAD.HI.U32 R4, R20, R7, RZ ;  /* 0x0000000714047227 */ /* 0x000fe200078e00ff */
[----:B------:R-:W-:-:S04]  /*03c0*/  @P1 IADD3 R6, PT, PT, R6, -UR7, RZ ;  /* 0x8000000706061c10 */ /* 0x000fc8000fffe0ff */
[----:B------:R-:W-:Y:S02]  /*03d0*/  IADD3 R4, PT, PT, -R4, RZ, RZ ;  /* 0x000000ff04047210 */ /* 0x000fe40007ffe1ff */
[----:B------:R-:W-:-:S03]  /*03e0*/  SEL R5, R3, R6, !P0 ;  /* 0x0000000603057207 */ /* 0x000fc60004000000 */
[----:B------:R-:W-:Y:S01]  /*03f0*/  IMAD R6, R4, UR7, R7 ;  /* 0x0000000704067c24 */ /* 0x000fe2000f8e0207 */
[----:B------:R-:W-:-:S04]  /*0400*/  LEA R5, R0, R5, 0x2 ;  /* 0x0000000500057211 */ /* 0x000fc800078e10ff */
[----:B------:R-:W-:Y:S01]  /*0410*/  ISETP.GE.U32.AND P1, PT, R6, UR7, PT ;  /* 0x0000000706007c0c */ /* 0x000fe2000bf26070 */
[----:B------:R-:W-:Y:S01]  /*0420*/  IMAD.WIDE.U32 R16, R5, 0x4, R24 ;  /* 0x0000000405107825 */ /* 0x000fe200078e0018 */
[----:B------:R-:W-:-:S05]  /*0430*/  IADD3 R5, PT, PT, R21, -0x280, RZ ;  /* 0xfffffd8015057810 */ /* 0x000fca0007ffe0ff */
[----:B------:R-:W3:Y:S01]  /*0440*/  LDG.E.128.STRONG.GPU R16, desc[UR4][R16.64] ;  /* 0x0000000410107981 */ /* 0x000ee2000c1efd00 */
[----:B------:R-:W-:-:S04]  /*0450*/  IMAD.HI.U32 R4, R20, R5, RZ ;  /* 0x0000000514047227 */ /* 0x000fc800078e00ff */
[----:B------:R-:W-:Y:S01]  /*0460*/  IMAD.MOV R4, RZ, RZ, -R4 ;  /* 0x000000ffff047224 */ /* 0x000fe200078e0a04 */
[----:B------:R-:W-:-:S03]  /*0470*/  @P1 IADD3 R6, PT, PT, R6, -UR7, RZ ;  /* 0x8000000706061c10 */ /* 0x000fc6000fffe0ff */
[----:B------:R-:W-:Y:S01]  /*0480*/  IMAD R4, R4, UR7, R5 ;  /* 0x0000000704047c24 */ /* 0x000fe2000f8e0205 */
[----:B------:R-:W-:-:S13]  /*0490*/  ISETP.GE.U32.AND P1, PT, R6, UR7, PT ;  /* 0x0000000706007c0c */ /* 0x000fda000bf26070 */
[----:B------:R-:W-:Y:S02]  /*04a0*/  @P1 IADD3 R6, PT, PT, R6, -UR7, RZ ;  /* 0x8000000706061c10 */ /* 0x000fe4000fffe0ff */
[----:B------:R-:W-:Y:S02]  /*04b0*/  ISETP.GE.U32.AND P1, PT, R4, UR7, PT ;  /* 0x0000000704007c0c */ /* 0x000fe4000bf26070 */
[----:B------:R-:W-:-:S04]  /*04c0*/  SEL R5, R3, R6, !P0 ;  /* 0x0000000603057207 */ /* 0x000fc80004000000 */
[----:B------:R-:W-:-:S05]  /*04d0*/  LEA R5, R0, R5, 0x2 ;  /* 0x0000000500057211 */ /* 0x000fca00078e10ff */
[----:B------:R-:W-:Y:S02]  /*04e0*/  IMAD.WIDE.U32 R8, R5, 0x4, R24 ;  /* 0x0000000405087825 */ /* 0x000fe400078e0018 */
[----:B------:R-:W-:-:S04]  /*04f0*/  @P1 IADD3 R4, PT, PT, R4, -UR7, RZ ;  /* 0x8000000704041c10 */ /* 0x000fc8000fffe0ff */
[----:B------:R-:W4:Y:S01]  /*0500*/  LDG.E.128.STRONG.GPU R8, desc[UR4][R8.64] ;  /* 0x0000000408087981 */ /* 0x000f22000c1efd00 */
[----:B------:R-:W-:-:S13]  /*0510*/  ISETP.GE.U32.AND P1, PT, R4, UR7, PT ;  /* 0x0000000704007c0c */ /* 0x000fda000bf26070 */
[----:B------:R-:W-:-:S04]  /*0520*/  @P1 IADD3 R4, PT, PT, R4, -UR7, RZ ;  /* 0x8000000704041c10 */ /* 0x000fc8000fffe0ff */
[----:B------:R-:W-:-:S04]  /*0530*/  SEL R5, R3, R4, !P0 ;  /* 0x0000000403057207 */ /* 0x000fc80004000000 */
[----:B------:R-:W-:-:S05]  /*0540*/  LEA R5, R0, R5, 0x2 ;  /* 0x0000000500057211 */ /* 0x000fca00078e10ff */
[----:B------:R-:W-:-:S06]  /*0550*/  IMAD.WIDE.U32 R4, R5, 0x4, R24 ;  /* 0x0000000405047825 */ /* 0x000fcc00078e0018 */
[----:B------:R-:W5:Y:S01]  /*0560*/  LDG.E.128.STRONG.GPU R4, desc[UR4][R4.64] ;  /* 0x0000000404047981 */ /* 0x000f62000c1efd00 */
[----:B------:R-:W-:Y:S01]  /*0570*/  IADD3 R29, PT, PT, R21, -0x100, RZ ;  /* 0xffffff00151d7810 */ /* 0x000fe20007ffe0ff */
[----:B--2---:R-:W-:Y:S01]  /*0580*/  FADD R26, R13, R26 ;  /* 0x0000001a0d1a7221 */ /* 0x004fe20000000000 */
[----:B------:R-:W-:Y:S01]  /*0590*/  IADD3 R13, PT, PT, R21, -0x200, RZ ;  /* 0xfffffe00150d7810 */ /* 0x000fe20007ffe0ff */
[----:B------:R-:W-:Y:S01]  /*05a0*/  FADD R23, R12, R23 ;  /* 0x000000170c177221 */ /* 0x000fe20000000000 */
[----:B------:R-:W-:Y:S01]  /*05b0*/  FADD R27, R14, R27 ;  /* 0x0000001b0e1b7221 */ /* 0x000fe20000000000 */
[----:B------:R-:W-:Y:S02]  /*05c0*/  FADD R28, R15, R28 ;  /* 0x0000001c0f1c7221 */ /* 0x000fe40000000000 */
[----:B------:R-:W-:-:S05]  /*05d0*/  IMAD.HI.U32 R12, R20, R13, RZ ;  /* 0x0000000d140c7227 */ /* 0x000fca00078e00ff */
[----:B------:R-:W-:-:S05]  /*05e0*/  IADD3 R12, PT, PT, -R12, RZ, RZ ;  /* 0x000000ff0c0c7210 */ /* 0x000fca0007ffe1ff */
[----:B------:R-:W-:Y:S02]  /*05f0*/  IMAD R12, R12, UR7, R13 ;  /* 0x000000070c0c7c24 */ /* 0x000fe4000f8e020d */
[----:B------:R-:W-:-:S03]  /*0600*/  VIADD R13, R21, 0xfffffe80 ;  /* 0xfffffe80150d7836 */ /* 0x000fc60000000000 */
[----:B------:R-:W-:Y:S01]  /*0610*/  ISETP.GE.U32.AND P1, PT, R12, UR7, PT ;  /* 0x000000070c007c0c */ /* 0x000fe2000bf26070 */
[----:B------:R-:W-:-:S04]  /*0620*/  IMAD.HI.U32 R14, R20, R13, RZ ;  /* 0x0000000d140e7227 */ /* 0x000fc800078e00ff */
[----:B---3--:R-:W-:Y:S01]  /*0630*/  FADD R23, R23, R16 ;  /* 0x0000001017177221 */ /* 0x008fe20000000000 */
[----:B------:R-:W-:Y:S01]  /*0640*/  FADD R27, R27, R18 ;  /* 0x000000121b1b7221 */ /* 0x000fe20000000000 */
[----:B------:R-:W-:Y:S01]  /*0650*/  FADD R26, R26, R17 ;  /* 0x000000111a1a7221 */ /* 0x000fe20000000000 */
[----:B------:R-:W-:Y:S01]  /*0660*/  FADD R28, R28, R19 ;  /* 0x000000131c1c7221 */ /* 0x000fe20000000000 */
[----:B------:R-:W-:-:S05]  /*0670*/  IADD3 R14, PT, PT, -R14, RZ, RZ ;  /* 0x000000ff0e0e7210 */ /* 0x000fca0007ffe1ff */
[----:B------:R-:W-:Y:S01]  /*0680*/  IMAD R16, R14, UR7, R13 ;  /* 0x000000070e107c24 */ /* 0x000fe2000f8e020d */
[----:B------:R-:W-:-:S04]  /*0690*/  @P1 IADD3 R12, PT, PT, R12, -UR7, RZ ;  /* 0x800000070c0c1c10 */ /* 0x000fc8000fffe0ff */
[----:B------:R-:W-:Y:S02]  /*06a0*/  ISETP.GE.U32.AND P2, PT, R16, UR7, PT ;  /* 0x0000000710007c0c */ /* 0x000fe4000bf46070 */
[----:B------:R-:W-:-:S11]  /*06b0*/  ISETP.GE.U32.AND P1, PT, R12, UR7, PT ;  /* 0x000000070c007c0c */ /* 0x000fd6000bf26070 */
[----:B------:R-:W-:Y:S02]  /*06c0*/  @P2 IADD3 R16, PT, PT, R16, -UR7, RZ ;  /* 0x8000000710102c10 */ /* 0x000fe4000fffe0ff */
[----:B------:R-:W-:Y:S02]  /*06d0*/  @P1 IADD3 R12, PT, PT, R12, -UR7, RZ ;  /* 0x800000070c0c1c10 */ /* 0x000fe4000fffe0ff */
[----:B------:R-:W-:Y:S02]  /*06e0*/  ISETP.GE.U32.AND P1, PT, R16, UR7, PT ;  /* 0x0000000710007c0c */ /* 0x000fe4000bf26070 */
[----:B------:R-:W-:-:S04]  /*06f0*/  SEL R13, R3, R12, !P0 ;  /* 0x0000000c030d7207 */ /* 0x000fc80004000000 */
[----:B------:R-:W-:-:S05]  /*0700*/  LEA R13, R0, R13, 0x2 ;  /* 0x0000000d000d7211 */ /* 0x000fca00078e10ff */
[----:B------:R-:W-:-:S06]  /*0710*/  IMAD.WIDE.U32 R12, R13, 0x4, R24 ;  /* 0x000000040d0c7825 */ /* 0x000fcc00078e0018 */
[----:B------:R-:W2:Y:S01]  /*0720*/  LDG.E.128.STRONG.GPU R12, desc[UR4][R12.64] ;  /* 0x000000040c0c7981 */ /* 0x000ea2000c1efd00 */
[----:B----4-:R-:W-:Y:S01]  /*0730*/  FADD R23, R23, R8 ;  /* 0x0000000817177221 */ /* 0x010fe20000000000 */
[----:B------:R-:W-:-:S04]  /*0740*/  IMAD.HI.U32 R8, R20, R29, RZ ;  /* 0x0000001d14087227 */ /* 0x000fc800078e00ff */
[----:B------:R-:W-:Y:S01]  /*0750*/  FADD R27, R27, R10 ;  /* 0x0000000a1b1b7221 */ /* 0x000fe20000000000 */
[----:B------:R-:W-:Y:S01]  /*0760*/  @P1 IADD3 R16, PT, PT, R16, -UR7, RZ ;  /* 0x8000000710101c10 */ /* 0x000fe2000fffe0ff */
[----:B------:R-:W-:Y:S01]  /*0770*/  FADD R26, R26, R9 ;  /* 0x000000091a1a7221 */ /* 0x000fe20000000000 */
[----:B------:R-:W-:Y:S01]  /*0780*/  FADD R28, R28, R11 ;  /* 0x0000000b1c1c7221 */ /* 0x000fe20000000000 */
[----:B------:R-:W-:Y:S02]  /*0790*/  IADD3 R8, PT, PT, -R8, RZ, RZ ;  /* 0x000000ff08087210 */ /* 0x000fe40007ffe1ff */
[----:B------:R-:W-:-:S03]  /*07a0*/  SEL R17, R3, R16, !P0 ;  /* 0x0000001003117207 */ /* 0x000fc60004000000 */
[----:B------:R-:W-:Y:S01]  /*07b0*/  IMAD R10, R8, UR7, R29 ;  /* 0x00000007080a7c24 */ /* 0x000fe2000f8e021d */
[----:B------:R-:W-:Y:S01]  /*07c0*/  IADD3 R9, PT, PT, R21, -0x80, RZ ;  /* 0xffffff8015097810 */ /* 0x000fe20007ffe0ff */
[----:B------:R-:W-:-:S03]  /*07d0*/  IMAD R17, R0, 0x4, R17 ;  /* 0x0000000400117824 */ /* 0x000fc600078e0211 */
[----:B------:R-:W-:Y:S01]  /*07e0*/  ISETP.GE.U32.AND P1, PT, R10, UR7, PT ;  /* 0x000000070a007c0c */ /* 0x000fe2000bf26070 */
[----:B------:R-:W-:-:S06]  /*07f0*/  IMAD.WIDE.U32 R16, R17, 0x4, R24 ;  /* 0x0000000411107825 */ /* 0x000fcc00078e0018 */
[----:B------:R-:W3:Y:S01]  /*0800*/  LDG.E.128.STRONG.GPU R16, desc[UR4][R16.64] ;  /* 0x0000000410107981 */ /* 0x000ee2000c1efd00 */
[----:B-----5:R-:W-:Y:S01]  /*0810*/  FADD R23, R23, R4 ;  /* 0x0000000417177221 */ /* 0x020fe20000000000 */
[----:B------:R-:W-:-:S04]  /*0820*/  IMAD.HI.U32 R4, R20, R9, RZ ;  /* 0x0000000914047227 */ /* 0x000fc800078e00ff */
[----:B------:R-:W-:Y:S01]  /*0830*/  FADD R26, R26, R5 ;  /* 0x000000051a1a7221 */ /* 0x000fe20000000000 */
[----:B------:R-:W-:Y:S01]  /*0840*/  @P1 IADD3 R10, PT, PT, R10, -UR7, RZ ;  /* 0x800000070a0a1c10 */ /* 0x000fe2000fffe0ff */
[----:B------:R-:W-:Y:S01]  /*0850*/  FADD R27, R27, R6 ;  /* 0x000000061b1b7221 */ /* 0x000fe20000000000 */
[----:B------:R-:W-:Y:S01]  /*0860*/  FADD R28, R28, R7 ;  /* 0x000000071c1c7221 */ /* 0x000fe20000000000 */
[----:B------:R-:W-:Y:S02]  /*0870*/  IADD3 R4, PT, PT, -R4, RZ, RZ ;  /* 0x000000ff04047210 */ /* 0x000fe40007ffe1ff */
[----:B------:R-:W-:-:S03]  /*0880*/  ISETP.GE.U32.AND P1, PT, R10, UR7, PT ;  /* 0x000000070a007c0c */ /* 0x000fc6000bf26070 */
[----:B------:R-:W-:-:S05]  /*0890*/  IMAD R8, R4, UR7, R9 ;  /* 0x0000000704087c24 */ /* 0x000fca000f8e0209 */
[----:B------:R-:W-:-:S05]  /*08a0*/  ISETP.GE.U32.AND P2, PT, R8, UR7, PT ;  /* 0x0000000708007c0c */ /* 0x000fca000bf46070 */
[----:B------:R-:W-:-:S04]  /*08b0*/  @P1 IADD3 R10, PT, PT, R10, -UR7, RZ ;  /* 0x800000070a0a1c10 */ /* 0x000fc8000fffe0ff */
[----:B------:R-:W-:-:S04]  /*08c0*/  SEL R9, R3, R10, !P0 ;  /* 0x0000000a03097207 */ /* 0x000fc80004000000 */
[----:B------:R-:W-:Y:S02]  /*08d0*/  LEA R9, R0, R9, 0x2 ;  /* 0x0000000900097211 */ /* 0x000fe400078e10ff */
[----:B------:R-:W-:-:S03]  /*08e0*/  @P2 IADD3 R8, PT, PT, R8, -UR7, RZ ;  /* 0x8000000708082c10 */ /* 0x000fc6000fffe0ff */
[----:B------:R-:W-:Y:S01]  /*08f0*/  IMAD.WIDE.U32 R4, R9, 0x4, R24 ;  /* 0x0000000409047825 */ /* 0x000fe200078e0018 */
[----:B------:R-:W-:-:S05]  /*0900*/  ISETP.GE.U32.AND P1, PT, R8, UR7, PT ;  /* 0x0000000708007c0c */ /* 0x000fca000bf26070 */
[----:B------:R-:W4:Y:S08]  /*0910*/  LDG.E.128.STRONG.GPU R4, desc[UR4][R4.64] ;  /* 0x0000000404047981 */ /* 0x000f30000c1efd00 */
[----:B------:R-:W-:-:S05]  /*0920*/  @P1 VIADD R8, R8, -UR7 ;  /* 0x8000000708081c36 */ /* 0x000fca0008000000 */
[----:B------:R-:W-:-:S04]  /*0930*/  SEL R9, R3, R8, !P0 ;  /* 0x0000000803097207 */ /* 0x000fc80004000000 */
[----:B------:R-:W-:-:S05]  /*0940*/  LEA R9, R0, R9, 0x2 ;  /* 0x0000000900097211 */ /* 0x000fca00078e10ff */
[----:B------:R-:W-:-:S06]  /*0950*/  IMAD.WIDE.U32 R8, R9, 0x4, R24 ;  /* 0x0000000409087825 */ /* 0x000fcc00078e0018 */
[----:B------:R-:W5:Y:S01]  /*0960*/  LDG.E.128.STRONG.GPU R8, desc[UR4][R8.64] ;  /* 0x0000000408087981 */ /* 0x000f62000c1efd00 */
[----:B--2---:R-:W-:Y:S01]  /*0970*/  FADD R23, R23, R12 ;  /* 0x0000000c17177221 */ /* 0x004fe20000000000 */
[----:B------:R-:W-:-:S04]  /*0980*/  IMAD.HI.U32 R12, R20, R21, RZ ;  /* 0x00000015140c7227 */ /* 0x000fc800078e00ff */
[----:B------:R-:W-:Y:S01]  /*0990*/  FADD R27, R27, R14 ;  /* 0x0000000e1b1b7221 */ /* 0x000fe20000000000 */
[----:B------:R-:W-:Y:S01]  /*09a0*/  FADD R28, R28, R15 ;  /* 0x0000000f1c1c7221 */ /* 0x000fe20000000000 */
[----:B------:R-:W-:Y:S01]  /*09b0*/  IADD3 R15, PT, PT, R21, 0x80, RZ ;  /* 0x00000080150f7810 */ /* 0x000fe20007ffe0ff */
[----:B------:R-:W-:Y:S01]  /*09c0*/  FADD R26, R26, R13 ;  /* 0x0000000d1a1a7221 */ /* 0x000fe20000000000 */
[----:B------:R-:W-:-:S05]  /*09d0*/  IADD3 R12, PT, PT, -R12, RZ, RZ ;  /* 0x000000ff0c0c7210 */ /* 0x000fca0007ffe1ff */
[----:B------:R-:W-:Y:S02]  /*09e0*/  IMAD R14, R12, UR7, R21 ;  /* 0x000000070c0e7c24 */ /* 0x000fe4000f8e0215 */
[----:B------:R-:W-:-:S03]  /*09f0*/  IMAD.HI.U32 R12, R20, R15, RZ ;  /* 0x0000000f140c7227 */ /* 0x000fc600078e00ff */
[----:B------:R-:W-:Y:S02]  /*0a00*/  ISETP.GE.U32.AND P1, PT, R14, UR7, PT ;  /* 0x000000070e007c0c */ /* 0x000fe4000bf26070 */
[----:B------:R-:W-:-:S05]  /*0a10*/  IADD3 R12, PT, PT, -R12, RZ, RZ ;  /* 0x000000ff0c0c7210 */ /* 0x000fca0007ffe1ff */
[----:B------:R-:W-:Y:S02]  /*0a20*/  IMAD R12, R12, UR7, R15 ;  /* 0x000000070c0c7c24 */ /* 0x000fe4000f8e020f */
[----:B---3--:R-:W-:Y:S01]  /*0a30*/  FADD R13, R23, R16 ;  /* 0x00000010170d7221 */ /* 0x008fe20000000000 */
[----:B------:R-:W-:Y:S02]  /*0a40*/  FADD R27, R27, R18 ;  /* 0x000000121b1b7221 */ /* 0x000fe40000000000 */
[----:B------:R-:W-:Y:S02]  /*0a50*/  ISETP.GE.U32.AND P2, PT, R12, UR7, PT ;  /* 0x000000070c007c0c */ /* 0x000fe4000bf46070 */
[----:B------:R-:W-:-:S04]  /*0a60*/  @P1 IADD3 R14, PT, PT, R14, -UR7, RZ ;  /* 0x800000070e0e1c10 */ /* 0x000fc8000fffe0ff */
[----:B------:R-:W-:-:S07]  /*0a70*/  ISETP.GE.U32.AND P1, PT, R14, UR7, PT ;  /* 0x000000070e007c0c */ /* 0x000fce000bf26070 */
[----:B------:R-:W-:-:S06]  /*0a80*/  @P2 IADD3 R12, PT, PT, R12, -UR7, RZ ;  /* 0x800000070c0c2c10 */ /* 0x000fcc000fffe0ff */
[----:B------:R-:W-:Y:S02]  /*0a90*/  @P1 IADD3 R14, PT, PT, R14, -UR7, RZ ;  /* 0x800000070e0e1c10 */ /* 0x000fe4000fffe0ff */
[----:B------:R-:W-:Y:S02]  /*0aa0*/  ISETP.GE.U32.AND P1, PT, R12, UR7, PT ;  /* 0x000000070c007c0c */ /* 0x000fe4000bf26070 */
[----:B------:R-:W-:Y:S01]  /*0ab0*/  SEL R15, R3, R14, !P0 ;  /* 0x0000000e030f7207 */ /* 0x000fe20004000000 */
[----:B------:R-:W-:Y:S01]  /*0ac0*/  FADD R14, R26, R17 ;  /* 0x000000111a0e7221 */ /* 0x000fe20000000000 */
[----:B------:R-:W-:-:S03]  /*0ad0*/  FADD R26, R28, R19 ;  /* 0x000000131c1a7221 */ /* 0x000fc60000000000 */
[----:B------:R-:W-:-:S04]  /*0ae0*/  IMAD R15, R0, 0x4, R15 ;  /* 0x00000004000f7824 */ /* 0x000fc800078e020f */
[----:B------:R-:W-:Y:S02]  /*0af0*/  IMAD.WIDE.U32 R16, R15, 0x4, R24 ;  /* 0x000000040f107825 */ /* 0x000fe400078e0018 */
[----:B------:R-:W-:-:S04]  /*0b00*/  @P1 IADD3 R12, PT, PT, R12, -UR7, RZ ;  /* 0x800000070c0c1c10 */ /* 0x000fc8000fffe0ff */
[----:B------:R-:W2:Y:S01]  /*0b10*/  LDG.E.128.STRONG.GPU R16, desc[UR4][R16.64] ;  /* 0x0000000410107981 */ /* 0x000ea2000c1efd00 */
[----:B------:R-:W-:Y:S01]  /*0b20*/  SEL R15, R3, R12, !P0 ;  /* 0x0000000c030f7207 */ /* 0x000fe20004000000 */
[----:B----4-:R-:W-:Y:S01]  /*0b30*/  FADD R23, R13, R4 ;  /* 0x000000040d177221 */ /* 0x010fe20000000000 */
[----:B------:R-:W-:Y:S01]  /*0b40*/  FADD R4, R14, R5 ;  /* 0x000000050e047221 */ /* 0x000fe20000000000 */
[----:B------:R-:W-:Y:S01]  /*0b50*/  FADD R27, R27, R6 ;  /* 0x000000061b1b7221 */ /* 0x000fe20000000000 */
[----:B------:R-:W-:Y:S02]  /*0b60*/  LEA R15, R0, R15, 0x2 ;  /* 0x0000000f000f7211 */ /* 0x000fe400078e10ff */
[----:B------:R-:W-:-:S03]  /*0b70*/  IADD3 R5, PT, PT, R21, 0x100, RZ ;  /* 0x0000010015057810 */ /* 0x000fc60007ffe0ff */
[----:B------:R-:W-:-:S04]  /*0b80*/  IMAD.WIDE.U32 R12, R15, 0x4, R24 ;  /* 0x000000040f0c7825 */ /* 0x000fc800078e0018 */
[----:B------:R-:W-:Y:S02]  /*0b90*/  IMAD.HI.U32 R6, R20, R5, RZ ;  /* 0x0000000514067227 */ /* 0x000fe400078e00ff */
[----:B------:R-:W3:Y:S02]  /*0ba0*/  LDG.E.128.STRONG.GPU R12, desc[UR4][R12.64] ;  /* 0x000000040c0c7981 */ /* 0x000ee4000c1efd00 */
[----:B------:R-:W-:Y:S01]  /*0bb0*/  FADD R28, R26, R7 ;  /* 0x000000071a1c7221 */ /* 0x000fe20000000000 */
[----:B------:R-:W-:-:S05]  /*0bc0*/  IADD3 R6, PT, PT, -R6, RZ, RZ ;  /* 0x000000ff06067210 */ /* 0x000fca0007ffe1ff */
[----:B------:R-:W-:Y:S01]  /*0bd0*/  IMAD R26, R6, UR7, R5 ;  /* 0x00000007061a7c24 */ /* 0x000fe2000f8e0205 */
[----:B------:R-:W-:-:S04]  /*0be0*/  IADD3 R5, PT, PT, R21, 0x180, RZ ;  /* 0x0000018015057810 */ /* 0x000fc80007ffe0ff */
[----:B------:R-:W-:Y:S01]  /*0bf0*/  ISETP.GE.U32.AND P1, PT, R26, UR7, PT ;  /* 0x000000071a007c0c */ /* 0x000fe2000bf26070 */
[----:B------:R-:W-:-:S04]  /*0c00*/  IMAD.HI.U32 R6, R20, R5, RZ ;  /* 0x0000000514067227 */ /* 0x000fc800078e00ff */
[----:B-----5:R-:W-:Y:S01]  /*0c10*/  FADD R23, R23, R8 ;  /* 0x0000000817177221 */ /* 0x020fe20000000000 */
[----:B------:R-:W-:Y:S01]  /*0c20*/  FADD R27, R27, R10 ;  /* 0x0000000a1b1b7221 */ /* 0x000fe20000000000 */
[----:B------:R-:W-:Y:S01]  /*0c30*/  FADD R28, R28, R11 ;  /* 0x0000000b1c1c7221 */ /* 0x000fe20000000000 */
[----:B------:R-:W-:-:S05]  /*0c40*/  IADD3 R6, PT, PT, -R6, RZ, RZ ;  /* 0x000000ff06067210 */ /* 0x000fca0007ffe1ff */
[----:B------:R-:W-:Y:S01]  /*0c50*/  IMAD R6, R6, UR7, R5 ;  /* 0x0000000706067c24 */ /* 0x000fe2000f8e0205 */
[----:B------:R-:W-:-:S04]  /*0c60*/  @P1 IADD3 R26, PT, PT, R26, -UR7, RZ ;  /* 0x800000071a1a1c10 */ /* 0x000fc8000fffe0ff */
[----:B------:R-:W-:Y:S02]  /*0c70*/  ISETP.GE.U32.AND P2, PT, R6, UR7, PT ;  /* 0x0000000706007c0c */ /* 0x000fe4000bf46070 */
[----:B------:R-:W-:-:S11]  /*0c80*/  ISETP.GE.U32.AND P1, PT, R26, UR7, PT ;  /* 0x000000071a007c0c */ /* 0x000fd6000bf26070 */
[----:B------:R-:W-:Y:S02]  /*0c90*/  @P2 VIADD R6, R6, -UR7 ;  /* 0x8000000706062c36 */ /* 0x000fe40008000000 */
[----:B------:R-:W-:-:S03]  /*0ca0*/  @P1 IADD3 R26, PT, PT, R26, -UR7, RZ ;  /* 0x800000071a1a1c10 */ /* 0x000fc6000fffe0ff */
[----:B------:R-:W-:Y:S02]  /*0cb0*/  ISETP.GE.U32.AND P2, PT, R6, UR7, PT ;  /* 0x0000000706007c0c */ /* 0x000fe4000bf46070 */
[----:B------:R-:W-:Y:S01]  /*0cc0*/  SEL R5, R3, R26, !P0 ;  /* 0x0000001a03057207 */ /* 0x000fe20004000000 */
[----:B------:R-:W-:-:S03]  /*0cd0*/  FADD R26, R4, R9 ;  /* 0x00000009041a7221 */ /* 0x000fc60000000000 */
[----:B------:R-:W-:-:S05]  /*0ce0*/  LEA R5, R0, R5, 0x2 ;  /* 0x0000000500057211 */ /* 0x000fca00078e10ff */
[----:B------:R-:W-:Y:S02]  /*0cf0*/  IMAD.WIDE.U32 R8, R5, 0x4, R24 ;  /* 0x0000000405087825 */ /* 0x000fe400078e0018 */
[----:B------:R-:W-:-:S04]  /*0d00*/  @P2 IADD3 R6, PT, PT, R6, -UR7, RZ ;  /* 0x8000000706062c10 */ /* 0x000fc8000fffe0ff */
[----:B------:R-:W4:Y:S01]  /*0d10*/  LDG.E.128.STRONG.GPU R8, desc[UR4][R8.64] ;  /* 0x0000000408087981 */ /* 0x000f22000c1efd00 */
[----:B------:R-:W-:-:S04]  /*0d20*/  SEL R5, R3, R6, !P0 ;  /* 0x0000000603057207 */ /* 0x000fc80004000000 */
[----:B------:R-:W-:-:S05]  /*0d30*/  LEA R5, R0, R5, 0x2 ;  /* 0x0000000500057211 */ /* 0x000fca00078e10ff */
[----:B------:R-:W-:-:S06]  /*0d40*/  IMAD.WIDE.U32 R4, R5, 0x4, R24 ;  /* 0x0000000405047825 */ /* 0x000fcc00078e0018 */
[----:B------:R-:W5:Y:S01]  /*0d50*/  LDG.E.128.STRONG.GPU R4, desc[UR4][R4.64] ;  /* 0x0000000404047981 */ /* 0x000f62000c1efd00 */
[----:B--2---:R-:W-:Y:S01]  /*0d60*/  FADD R26, R26, R17 ;  /* 0x000000111a1a7221 */ /* 0x004fe20000000000 */
[----:B------:R-:W-:Y:S01]  /*0d70*/  IADD3 R17, PT, PT, R21, 0x200, RZ ;  /* 0x0000020015117810 */ /* 0x000fe20007ffe0ff */
[----:B------:R-:W-:-:S04]  /*0d80*/  FADD R23, R23, R16 ;  /* 0x0000001017177221 */ /* 0x000fc80000000000 */
[----:B------:R-:W-:-:S05]  /*0d90*/  IMAD.HI.U32 R16, R20, R17, RZ ;  /* 0x0000001114107227 */ /* 0x000fca00078e00ff */
[----:B------:R-:W-:-:S05]  /*0da0*/  IADD3 R16, PT, PT, -R16, RZ, RZ ;  /* 0x000000ff10107210 */ /* 0x000fca0007ffe1ff */
[----:B------:R-:W-:Y:S01]  /*0db0*/  IMAD R16, R16, UR7, R17 ;  /* 0x0000000710107c24 */ /* 0x000fe2000f8e0211 */
[----:B------:R-:W-:Y:S01]  /*0dc0*/  IADD3 R17, PT, PT, R21, 0x280, RZ ;  /* 0x0000028015117810 */ /* 0x000fe20007ffe0ff */
[----:B---3--:R-:W-:-:S04]  /*0dd0*/  FADD R23, R23, R12 ;  /* 0x0000000c17177221 */ /* 0x008fc80000000000 */
[----:B------:R-:W-:-:S04]  /*0de0*/  IMAD.HI.U32 R12, R20, R17, RZ ;  /* 0x00000011140c7227 */ /* 0x000fc800078e00ff */
[----:B------:R-:W-:-:S04]  /*0df0*/  IMAD.MOV R12, RZ, RZ, -R12 ;  /* 0x000000ffff0c7224 */ /* 0x000fc800078e0a0c */
[----:B------:R-:W-:Y:S01]  /*0e00*/  IMAD R12, R12, UR7, R17 ;  /* 0x000000070c0c7c24 */ /* 0x000fe2000f8e0211 */
[----:B------:R-:W-:Y:S01]  /*0e10*/  IADD3 R17, PT, PT, R21, 0x300, RZ ;  /* 0x0000030015117810 */ /* 0x000fe20007ffe0ff */
[----:B------:R-:W-:-:S04]  /*0e20*/  FADD R26, R26, R13 ;  /* 0x0000000d1a1a7221 */ /* 0x000fc80000000000 */
[----:B------:R-:W-:-:S04]  /*0e30*/  IMAD.HI.U32 R13, R20, R17, RZ ;  /* 0x00000011140d7227 */ /* 0x000fc800078e00ff */
[----:B------:R-:W-:Y:S01]  /*0e40*/  FADD R27, R27, R18 ;  /* 0x000000121b1b7221 */ /* 0x000fe20000000000 */
[----:B------:R-:W-:Y:S02]  /*0e50*/  IADD3 R18, PT, PT, -R13, RZ, RZ ;  /* 0x000000ff0d127210 */ /* 0x000fe40007ffe1ff */
[----:B------:R-:W-:Y:S01]  /*0e60*/  IADD3 R13, PT, PT, R21, 0x380, RZ ;  /* 0x00000380150d7810 */ /* 0x000fe20007ffe0ff */
[----:B------:R-:W-:Y:S01]  /*0e70*/  FADD R27, R27, R14 ;  /* 0x0000000e1b1b7221 */ /* 0x000fe20000000000 */
[----:B------:R-:W-:-:S03]  /*0e80*/  ISETP.GE.U32.AND P3, PT, R16, UR7, PT ;  /* 0x0000000710007c0c */ /* 0x000fc6000bf66070 */
[----:B------:R-:W-:Y:S01]  /*0e90*/  IMAD.HI.U32 R14, R20, R13, RZ ;  /* 0x0000000d140e7227 */ /* 0x000fe200078e00ff */
[----:B------:R-:W-:-:S03]  /*0ea0*/  ISETP.GE.U32.AND P4, PT, R12, UR7, PT ;  /* 0x000000070c007c0c */ /* 0x000fc6000bf86070 */
[----:B------:R-:W-:Y:S01]  /*0eb0*/  IMAD R18, R18, UR7, R17 ;  /* 0x0000000712127c24 */ /* 0x000fe2000f8e0211 */
[----:B------:R-:W-:-:S04]  /*0ec0*/  IADD3 R14, PT, PT, -R14, RZ, RZ ;  /* 0x000000ff0e0e7210 */ /* 0x000fc80007ffe1ff */
[----:B------:R-:W-:Y:S01]  /*0ed0*/  ISETP.GE.U32.AND P2, PT, R18, UR7, PT ;  /* 0x0000000712007c0c */ /* 0x000fe2000bf46070 */
[----:B------:R-:W-:Y:S01]  /*0ee0*/  IMAD R14, R14, UR7, R13 ;  /* 0x000000070e0e7c24 */ /* 0x000fe2000f8e020d */
[----:B------:R-:W-:-:S04]  /*0ef0*/  @P3 IADD3 R16, PT, PT, R16, -UR7, RZ ;  /* 0x8000000710103c10 */ /* 0x000fc8000fffe0ff */
[----:B------:R-:W-:Y:S02]  /*0f00*/  ISETP.GE.U32.AND P1, PT, R14, UR7, PT ;  /* 0x000000070e007c0c */ /* 0x000fe4000bf26070 */
[----:B------:R-:W-:Y:S02]  /*0f10*/  ISETP.GE.U32.AND P3, PT, R16, UR7, PT ;  /* 0x0000000710007c0c */ /* 0x000fe4000bf66070 */
[----:B------:R-:W-:-:S03]  /*0f20*/  @P4 IADD3 R12, PT, PT, R12, -UR7, RZ ;  /* 0x800000070c0c4c10 */ /* 0x000fc6000fffe0ff */
[----:B------:R-:W-:Y:S02]  /*0f30*/  @P2 IADD3 R18, PT, PT, R18, -UR7, RZ ;  /* 0x8000000712122c10 */ /* 0x000fe4000fffe0ff */
[----:B------:R-:W-:-:S04]  /*0f40*/  ISETP.GE.U32.AND P2, PT, R12, UR7, PT ;  /* 0x000000070c007c0c */ /* 0x000fc8000bf46070 */
[----:B------:R-:W-:Y:S02]  /*0f50*/  @P1 IADD3 R14, PT, PT, R14, -UR7, RZ ;  /* 0x800000070e0e1c10 */ /* 0x000fe4000fffe0ff */
[----:B------:R-:W-:Y:S01]  /*0f60*/  ISETP.GE.U32.AND P1, PT, R18, UR7, PT ;  /* 0x0000000712007c0c */ /* 0x000fe2000bf26070 */
[----:B------:R-:W-:Y:S01]  /*0f70*/  @P3 VIADD R16, R16, -UR7 ;  /* 0x8000000710103c36 */ /* 0x000fe20008000000 */
[----:B------:R-:W-:Y:S01]  /*0f80*/  ISETP.GE.U32.AND P4, PT, R14, UR7, PT ;  /* 0x000000070e007c0c */ /* 0x000fe2000bf86070 */
[----:B------:R-:W-:Y:S01]  /*0f90*/  FADD R28, R28, R19 ;  /* 0x000000131c1c7221 */ /* 0x000fe20000000000 */
[----:B----4-:R-:W-:Y:S02]  /*0fa0*/  FADD R26, R26, R9 ;  /* 0x000000091a1a7221 */ /* 0x010fe40000000000 */
[----:B------:R-:W-:Y:S02]  /*0fb0*/  SEL R9, R3, R16, !P0 ;  /* 0x0000001003097207 */ /* 0x000fe40004000000 */
[----:B------:R-:W-:Y:S01]  /*0fc0*/  @P2 IADD3 R12, PT, PT, R12, -UR7, RZ ;  /* 0x800000070c0c2c10 */ /* 0x000fe2000fffe0ff */
[----:B------:R-:W-:Y:S01]  /*0fd0*/  FADD R28, R28, R15 ;  /* 0x0000000f1c1c7221 */ /* 0x000fe20000000000 */
[----:B------:R-:W-:-:S02]  /*0fe0*/  LEA R9, R0, R9, 0x2 ;  /* 0x0000000900097211 */ /* 0x000fc400078e10ff */
[C---:B------:R-:W-:Y:S02]  /*0ff0*/  SEL R13, R3.reuse, R12, !P0 ;  /* 0x0000000c030d7207 */ /* 0x040fe40004000000 */
[----:B------:R-:W-:Y:S01]  /*1000*/  @P1 IADD3 R18, PT, PT, R18, -UR7, RZ ;  /* 0x8000000712121c10 */ /* 0x000fe2000fffe0ff */
[----:B------:R-:W-:Y:S01]  /*1010*/  FADD R28, R28, R11 ;  /* 0x0000000b1c1c7221 */ /* 0x000fe20000000000 */
[----:B------:R-:W-:Y:S02]  /*1020*/  @P4 IADD3 R14, PT, PT, R14, -UR7, RZ ;  /* 0x800000070e0e4c10 */ /* 0x000fe4000fffe0ff */
[----:B------:R-:W-:Y:S02]  /*1030*/  SEL R15, R3, R18, !P0 ;  /* 0x00000012030f7207 */ /* 0x000fe40004000000 */
[----:B------:R-:W-:Y:S01]  /*1040*/  LEA R11, R0, R13, 0x2 ;  /* 0x0000000d000b7211 */ /* 0x000fe200078e10ff */
[----:B------:R-:W-:-:S04]  /*1050*/  IMAD.WIDE.U32 R12, R9, 0x4, R24 ;  /* 0x00000004090c7825 */ /* 0x000fc800078e0018 */
[----:B------:R-:W-:Y:S01]  /*1060*/  FADD R23, R23, R8 ;  /* 0x0000000817177221 */ /* 0x000fe20000000000 */
[----:B------:R-:W-:Y:S02]  /*1070*/  SEL R17, R3, R14, !P0 ;  /* 0x0000000e03117207 */ /* 0x000fe40004000000 */
[----:B------:R-:W-:Y:S01]  /*1080*/  LEA R19, R0, R15, 0x2 ;  /* 0x0000000f00137211 */ /* 0x000fe200078e10ff */
[----:B------:R-:W-:Y:S01]  /*1090*/  IMAD.WIDE.U32 R8, R11, 0x4, R24 ;  /* 0x000000040b087825 */ /* 0x000fe200078e0018 */
[----:B------:R-:W2:Y:S03]  /*10a0*/  LDG.E.128.STRONG.GPU R12, desc[UR4][R12.64] ;  /* 0x000000040c0c7981 */ /* 0x000ea6000c1efd00 */
[----:B-----5:R-:W-:Y:S01]  /*10b0*/  FADD R23, R23, R4 ;  /* 0x0000000417177221 */ /* 0x020fe20000000000 */
[----:B------:R-:W-:Y:S01]  /*10c0*/  FADD R26, R26, R5 ;  /* 0x000000051a1a7221 */ /* 0x000fe20000000000 */
[----:B------:R-:W-:Y:S01]  /*10d0*/  LEA R17, R0, R17, 0x2 ;  /* 0x0000001100117211 */ /* 0x000fe200078e10ff */
[----:B------:R-:W-:-:S04]  /*10e0*/  IMAD.WIDE.U32 R4, R19, 0x4, R24 ;  /* 0x0000000413047825 */ /* 0x000fc800078e0018 */
[----:B------:R-:W-:Y:S02]  /*10f0*/  FADD R27, R27, R10 ;  /* 0x0000000a1b1b7221 */ /* 0x000fe40000000000 */
[----:B------:R-:W3:Y:S01]  /*1100*/  LDG.E.128.STRONG.GPU R8, desc[UR4][R8.64] ;  /* 0x0000000408087981 */ /* 0x000ee2000c1efd00 */
[----:B------:R-:W-:-:S04]  /*1110*/  IMAD.WIDE.U32 R16, R17, 0x4, R24 ;  /* 0x0000000411107825 */ /* 0x000fc800078e0018 */
[----:B------:R-:W-:Y:S01]  /*1120*/  FADD R27, R27, R6 ;  /* 0x000000061b1b7221 */ /* 0x000fe20000000000 */
[----:B------:R-:W-:Y:S02]  /*1130*/  FADD R28, R28, R7 ;  /* 0x000000071c1c7221 */ /* 0x000fe40000000000 */
[----:B------:R-:W4:Y:S04]  /*1140*/  LDG.E.128.STRONG.GPU R4, desc[UR4][R4.64] ;  /* 0x0000000404047981 */ /* 0x000f28000c1efd00 */
[----:B------:R-:W5:Y:S01]  /*1150*/  LDG.E.128.STRONG.GPU R16, desc[UR4][R16.64] ;  /* 0x0000000410107981 */ /* 0x000f62000c1efd00 */
[----:B------:R-:W-:-:S04]  /*1160*/  IADD3 R21, PT, PT, R21, 0x800, RZ ;  /* 0x0000080015157810 */ /* 0x000fc80007ffe0ff */
[----:B------:R-:W-:Y:S01]  /*1170*/  ISETP.NE.AND P1, PT, R21, 0x8400, PT ;  /* 0x000084001500780c */ /* 0x000fe20003f25270 */
[----:B--2---:R-:W-:Y:S01]  /*1180*/  FADD R23, R23, R12 ;  /* 0x0000000c17177221 */ /* 0x004fe20000000000 */
[----:B------:R-:W-:Y:S01]  /*1190*/  FADD R26, R26, R13 ;  /* 0x0000000d1a1a7221 */ /* 0x000fe20000000000 */
[----:B------:R-:W-:Y:S01]  /*11a0*/  FADD R27, R27, R14 ;  /* 0x0000000e1b1b7221 */ /* 0x000fe20000000000 */
[----:B------:R-:W-:Y:S01]  /*11b0*/  FADD R28, R28, R15 ;  /* 0x0000000f1c1c7221 */ /* 0x000fe20000000000 */
[----:B---3--:R-:W-:Y:S01]  /*11c0*/  FADD R23, R23, R8 ;  /* 0x0000000817177221 */ /* 0x008fe20000000000 */
[----:B------:R-:W-:Y:S01]  /*11d0*/  FADD R26, R26, R9 ;  /* 0x000000091a1a7221 */ /* 0x000fe20000000000 */
[----:B------:R-:W-:Y:S01]  /*11e0*/  FADD R27, R27, R10 ;  /* 0x0000000a1b1b7221 */ /* 0x000fe20000000000 */
[----:B------:R-:W-:Y:S01]  /*11f0*/  FADD R28, R28, R11 ;  /* 0x0000000b1c1c7221 */ /* 0x000fe20000000000 */
[----:B----4-:R-:W-:Y:S01]  /*1200*/  FADD R23, R23, R4 ;  /* 0x0000000417177221 */ /* 0x010fe20000000000 */
[----:B------:R-:W-:Y:S01]  /*1210*/  FADD R26, R26, R5 ;  /* 0x000000051a1a7221 */ /* 0x000fe20000000000 */
[----:B------:R-:W-:Y:S01]  /*1220*/  FADD R27, R27, R6 ;  /* 0x000000061b1b7221 */ /* 0x000fe20000000000 */
[----:B------:R-:W-:Y:S01]  /*1230*/  FADD R28, R28, R7 ;  /* 0x000000071c1c7221 */ /* 0x000fe20000000000 */
[----:B-----5:R-:W-:Y:S01]  /*1240*/  FADD R23, R23, R16 ;  /* 0x0000001017177221 */ /* 0x020fe20000000000 */
[----:B------:R-:W-:Y:S01]  /*1250*/  FADD R26, R26, R17 ;  /* 0x000000111a1a7221 */ /* 0x000fe20000000000 */
[----:B------:R-:W-:Y:S01]  /*1260*/  FADD R27, R27, R18 ;  /* 0x000000121b1b7221 */ /* 0x000fe20000000000 */
[----:B------:R-:W-:Y:S01]  /*1270*/  FADD R28, R28, R19 ;  /* 0x000000131c1c7221 */ /* 0x000fe20000000000 */
[----:B------:R-:W-:Y:S06]  /*1280*/  @P1 BRA `(.L_x_3) ;  /* 0xffffffec00f81947 */ /* 0x000fec000383ffff */
[----:B------:R-:W-:Y:S01]  /*1290*/  BAR.SYNC.DEFER_BLOCKING 0x0 ;  /* 0x0000000000007b1d */ /* 0x000fe20000010000 */
[----:B------:R-:W-:-:S07]  /*12a0*/  CS2R.32 R3, SR_CLOCKLO ;  /* 0x0000000000037805 */ /* 0x000fce0000005000 */
[----:B------:R-:W0:Y:S01]  /*12b0*/  LDC.64 R6, c[0x0][0x380] ;  /* 0x0000e000ff067b82 */ /* 0x000e220000000a00 */
[----:B------:R-:W-:-:S04]  /*12c0*/  FADD R26, R23, R26 ;  /* 0x0000001a171a7221 */ /* 0x000fc80000000000 */
[----:B------:R-:W-:-:S03]  /*12d0*/  FADD R27, R27, R26 ;  /* 0x0000001a1b1b7221 */ /* 0x000fc60000000000 */
[----:B------:R-:W1:Y:S01]  /*12e0*/  LDC.64 R8, c[0x0][0x388] ;  /* 0x0000e200ff087b82 */ /* 0x000e620000000a00 */
[----:B------:R-:W-:-:S07]  /*12f0*/  FADD R27, R28, R27 ;  /* 0x0000001b1c1b7221 */ /* 0x000fce0000000000 */
[----:B------:R-:W2:Y:S01]  /*1300*/  LDC.64 R4, c[0x0][0x390] ;  /* 0x0000e400ff047b82 */ /* 0x000ea20000000a00 */
[----:B0-----:R-:W-:-:S05]  /*1310*/  IMAD.WIDE.U32 R6, R22, 0x4, R6 ;  /* 0x0000000416067825 */ /* 0x001fca00078e0006 */
[----:B------:R-:W-:Y:S01]  /*1320*/  STG.E desc[UR4][R6.64], R2 ;  /* 0x0000000206007986 */ /* 0x000fe2000c101904 */
[----:B-1----:R-:W-:-:S05]  /*1330*/  IMAD.WIDE.U32 R8, R22, 0x4, R8 ;  /* 0x0000000416087825 */ /* 0x002fca00078e0008 */
[----:B------:R-:W-:Y:S01]  /*1340*/  STG.E desc[UR4][R8.64], R3 ;  /* 0x0000000308007986 */ /* 0x000fe2000c101904 */
[----:B--2---:R-:W-:-:S05]  /*1350*/  IMAD.WIDE.U32 R4, R22, 0x4, R4 ;  /* 0x0000000416047825 */ /* 0x004fca00078e0004 */
[----:B------:R-:W-:Y:S01]  /*1360*/  STG.E desc[UR4][R4.64], R27 ;  /* 0x0000001b04007986 */ /* 0x000fe2000c101904 */
[----:B------:R-:W-:Y:S05]  /*1370*/  EXIT ;  /* 0x000000000000794d */ /* 0x000fea0003800000 */
.L_x_4:
[----:B------:R-:W-:-:S00]  /*1380*/  BRA `(.L_x_4) ;  /* 0xfffffffc00fc7947 */ /* 0x000fc0000383ffff */
[----:B------:R-:W-:-:S00]  /*1390*/  NOP ;  /* 0x0000000000007918 */ /* 0x000fc00000000000 */
        /* <DEDUP_REMOVED lines=14> */
.L_x_5:


//--------------------- .nv.shared.reserved.0     --------------------------
	.section	.nv.shared.reserved.0,"aw",@nobits
	.weak		__nv_reservedSMEM_offset_0_alias
	.size		__nv_reservedSMEM_offset_0_alias, 0, 64
	.other		__nv_reservedSMEM_offset_0_alias,@"STO_CUDA_RESERVED_SHARED STV_DEFAULT"
__nv_reservedSMEM_offset_0_alias:
	.zero		0
	.zero		64


//--------------------- .nv.constant0._Z17l2_bandwidth_4x32PjS_PfS0_j --------------------------
	.section	.nv.constant0._Z17l2_bandwidth_4x32PjS_PfS0_j,"a",@progbits
	.sectionflags	@""
	.align	4
.nv.constant0._Z17l2_bandwidth_4x32PjS_PfS0_j:
	.zero		932


//--------------------- SYMBOLS --------------------------

	.type		.nv.reservedSmem.offset0,@object
	.size		.nv.reservedSmem.offset0,0x4
